//
// Generated by NVIDIA NVVM Compiler
//
// Compiler Build ID: CL-36424714
// Cuda compilation tools, release 13.0, V13.0.88
// Based on NVVM 20.0.0
//

.version 9.0
.target sm_100
.address_size 64

	// .globl	_Z19floydWarshallKernelPiii

.visible .entry _Z19floydWarshallKernelPiii(
	.param .u64 .ptr .align 1 _Z19floydWarshallKernelPiii_param_0,
	.param .u32 _Z19floydWarshallKernelPiii_param_1,
	.param .u32 _Z19floydWarshallKernelPiii_param_2
)
{
	.reg .pred 	%p<7>;
	.reg .b32 	%r<21>;
	.reg .b64 	%rd<9>;

	ld.param.u64 	%rd2, [_Z19floydWarshallKernelPiii_param_0];
	ld.param.u32 	%r4, [_Z19floydWarshallKernelPiii_param_1];
	ld.param.u32 	%r5, [_Z19floydWarshallKernelPiii_param_2];
	cvta.to.global.u64 	%rd3, %rd2;
	mov.u32 	%r6, %ntid.y;
	mov.u32 	%r7, %ctaid.y;
	mov.u32 	%r8, %tid.y;
	mad.lo.s32 	%r9, %r6, %r7, %r8;
	mov.u32 	%r10, %ntid.x;
	mov.u32 	%r11, %ctaid.x;
	mov.u32 	%r12, %tid.x;
	mad.lo.s32 	%r13, %r10, %r11, %r12;
	mul.lo.s32 	%r14, %r4, %r9;
	add.s32 	%r15, %r14, %r13;
	add.s32 	%r16, %r14, %r5;
	mad.lo.s32 	%r17, %r5, %r4, %r13;
	mul.wide.s32 	%rd4, %r15, 4;
	add.s64 	%rd1, %rd3, %rd4;
	mul.wide.s32 	%rd5, %r16, 4;
	add.s64 	%rd6, %rd3, %rd5;
	ld.global.u32 	%r1, [%rd6];
	mul.wide.s32 	%rd7, %r17, 4;
	add.s64 	%rd8, %rd3, %rd7;
	ld.global.u32 	%r18, [%rd8];
	setp.eq.s32 	%p1, %r1, -1;
	setp.eq.s32 	%p2, %r18, -1;
	or.pred  	%p3, %p1, %p2;
	@%p3 bra 	$L__BB0_3;
	ld.global.u32 	%r19, [%rd1];
	add.s32 	%r3, %r18, %r1;
	setp.ne.s32 	%p4, %r19, -1;
	setp.ge.s32 	%p5, %r3, %r19;
	and.pred  	%p6, %p4, %p5;
	@%p6 bra 	$L__BB0_3;
	st.global.u32 	[%rd1], %r3;
$L__BB0_3:
	ret;

}


// ===== COMPILED SASS (sm_100) =====

	.target	sm_100

	.elftype	@"ET_EXEC"


//--------------------- .note.nv.tkinfo           --------------------------
	.section	.note.nv.tkinfo,"",@"SHT_NOTE"
	.sectionflags	@"SHF_NOTE_NV_TKINFO"
	.tkinfo
        /*0018*/ 	.word	0x00000002
        /*0030*/ 	.string	""
        /*0030*/ 	.string	"ptxas"
        /*0030*/ 	.string	"Cuda compilation tools, release 13.0, V13.0.88"
        /*0030*/ 	.string	"Build cuda_13.0.r13.0/compiler.36424714_0"
        /*0030*/ 	.string	"-arch sm_100 -m 64 "



//--------------------- .note.nv.cuinfo           --------------------------
	.section	.note.nv.cuinfo,"",@"SHT_NOTE"
	.sectionflags	@"SHF_NOTE_NV_CUINFO"
        /*0018*/ 	.short	0x0002
        /*001a*/ 	.short	0x0064
        /*001c*/ 	.short	0x0082
	.zero		2


//--------------------- .nv.info                  --------------------------
	.section	.nv.info,"",@"SHT_CUDA_INFO"
	.align	4


	//----- nvinfo : EIATTR_REGCOUNT
	.align		4
        /*0000*/ 	.byte	0x04, 0x2f
        /*0002*/ 	.short	(.L_1 - .L_0)
	.align		4
.L_0:
        /*0004*/ 	.word	index@(_Z19floydWarshallKernelPiii)
        /*0008*/ 	.word	0x0000000e


	//----- nvinfo : EIATTR_FRAME_SIZE
	.align		4
.L_1:
        /*000c*/ 	.byte	0x04, 0x11
        /*000e*/ 	.short	(.L_3 - .L_2)
	.align		4
.L_2:
        /*0010*/ 	.word	index@(_Z19floydWarshallKernelPiii)
        /*0014*/ 	.word	0x00000000


	//----- nvinfo : EIATTR_MIN_STACK_SIZE
	.align		4
.L_3:
        /*0018*/ 	.byte	0x04, 0x12
        /*001a*/ 	.short	(.L_5 - .L_4)
	.align		4
.L_4:
        /*001c*/ 	.word	index@(_Z19floydWarshallKernelPiii)
        /*0020*/ 	.word	0x00000000
.L_5:


//--------------------- .nv.compat                --------------------------
	.section	.nv.compat,"",@"SHT_CUDA_COMPAT_INFO"
	.align	4
        /*0000*/ 	.byte	0x02, 0x09, 0x00, 0x00, 0x02, 0x02, 0x01, 0x00, 0x02, 0x05, 0x05, 0x00, 0x03, 0x07, 0x01, 0x01
        /*0010*/ 	.byte	0x02, 0x03, 0x00, 0x00, 0x02, 0x06, 0x01, 0x00, 0x04, 0x0b, 0x08, 0x00, 0x09, 0x00, 0x00, 0x00
        /*0020*/ 	.byte	0x00, 0x00, 0x00, 0x00


//--------------------- .nv.info._Z19floydWarshallKernelPiii --------------------------
	.section	.nv.info._Z19floydWarshallKernelPiii,"",@"SHT_CUDA_INFO"
	.sectionflags	@""
	.align	4


	//----- nvinfo : EIATTR_CUDA_API_VERSION
	.align		4
        /*0000*/ 	.byte	0x04, 0x37
        /*0002*/ 	.short	(.L_7 - .L_6)
.L_6:
        /*0004*/ 	.word	0x00000082


	//----- nvinfo : EIATTR_KPARAM_INFO
	.align		4
.L_7:
        /*0008*/ 	.byte	0x04, 0x17
        /*000a*/ 	.short	(.L_9 - .L_8)
.L_8:
        /*000c*/ 	.word	0x00000000
        /*0010*/ 	.short	0x0002
        /*0012*/ 	.short	0x000c
        /*0014*/ 	.byte	0x00, 0xf0, 0x11, 0x00


	//----- nvinfo : EIATTR_KPARAM_INFO
	.align		4
.L_9:
        /*0018*/ 	.byte	0x04, 0x17
        /*001a*/ 	.short	(.L_11 - .L_10)
.L_10:
        /*001c*/ 	.word	0x00000000
        /*0020*/ 	.short	0x0001
        /*0022*/ 	.short	0x0008
        /*0024*/ 	.byte	0x00, 0xf0, 0x11, 0x00


	//----- nvinfo : EIATTR_KPARAM_INFO
	.align		4
.L_11:
        /*0028*/ 	.byte	0x04, 0x17
        /*002a*/ 	.short	(.L_13 - .L_12)
.L_12:
        /*002c*/ 	.word	0x00000000
        /*0030*/ 	.short	0x0000
        /*0032*/ 	.short	0x0000
        /*0034*/ 	.byte	0x00, 0xf5, 0x21, 0x00


	//----- nvinfo : EIATTR_SPARSE_MMA_MASK
	.align		4
.L_13:
        /*0038*/ 	.byte	0x03, 0x50
        /*003a*/ 	.short	0x0000


	//----- nvinfo : EIATTR_MAXREG_COUNT
	.align		4
        /*003c*/ 	.byte	0x03, 0x1b
        /*003e*/ 	.short	0x00ff


	//----- nvinfo : EIATTR_MERCURY_ISA_VERSION
	.align		4
        /*0040*/ 	.byte	0x03, 0x5f
        /*0042*/ 	.short	0x0101


	//----- nvinfo : EIATTR_VRC_CTA_INIT_COUNT
	.align		4
        /*0044*/ 	.byte	0x02, 0x4a
	.zero		1
	.zero		1


	//----- nvinfo : EIATTR_EXIT_INSTR_OFFSETS
	.align		4
        /*0048*/ 	.byte	0x04, 0x1c
        /*004a*/ 	.short	(.L_15 - .L_14)


	//   ....[0]....
.L_14:
        /*004c*/ 	.word	0x00000160


	//   ....[1]....
        /*0050*/ 	.word	0x000001b0


	//   ....[2]....
        /*0054*/ 	.word	0x000001d0


	//----- nvinfo : EIATTR_CBANK_PARAM_SIZE
	.align		4
.L_15:
        /*0058*/ 	.byte	0x03, 0x19
        /*005a*/ 	.short	0x0010


	//----- nvinfo : EIATTR_PARAM_CBANK
	.align		4
        /*005c*/ 	.byte	0x04, 0x0a
        /*005e*/ 	.short	(.L_17 - .L_16)
	.align		4
.L_16:
        /*0060*/ 	.word	index@(.nv.constant0._Z19floydWarshallKernelPiii)
        /*0064*/ 	.short	0x0380
        /*0066*/ 	.short	0x0010


	//----- nvinfo : EIATTR_SW_WAR
	.align		4
.L_17:
        /*0068*/ 	.byte	0x04, 0x36
        /*006a*/ 	.short	(.L_19 - .L_18)
.L_18:
        /*006c*/ 	.word	0x00000008
.L_19:


//--------------------- .nv.callgraph             --------------------------
	.section	.nv.callgraph,"",@"SHT_CUDA_CALLGRAPH"
	.align	4
	.sectionentsize	8
	.align		4
        /*0000*/ 	.word	0x00000000
	.align		4
        /*0004*/ 	.word	0xffffffff
	.align		4
        /*0008*/ 	.word	0x00000000
	.align		4
        /*000c*/ 	.word	0xfffffffe
	.align		4
        /*0010*/ 	.word	0x00000000
	.align		4
        /*0014*/ 	.word	0xfffffffd
	.align		4
        /*0018*/ 	.word	0x00000000
	.align		4
        /*001c*/ 	.word	0xfffffffc


//--------------------- .text._Z19floydWarshallKernelPiii --------------------------
	.section	.text._Z19floydWarshallKernelPiii,"ax",@progbits
	.align	128
        .global         _Z19floydWarshallKernelPiii
        .type           _Z19floydWarshallKernelPiii,@function
        .size           _Z19floydWarshallKernelPiii,(.L_x_1 - _Z19floydWarshallKernelPiii)
        .other          _Z19floydWarshallKernelPiii,@"STO_CUDA_ENTRY STV_DEFAULT"
_Z19floydWarshallKernelPiii:
.text._Z19floydWarshallKernelPiii:
[----:B------:R-:W-:Y:S01]  /*0000*/  LDC R1, c[0x0][0x37c] ;  /* 0x0000df00ff017b82 */ /* 0x000fe20000000800 */
[----:B------:R-:W0:Y:S07]  /*0010*/  S2R R0, SR_CTAID.X ;  /* 0x0000000000007919 */ /* 0x000e2e0000002500 */
[----:B------:R-:W1:Y:S01]  /*0020*/  LDC.64 R10, c[0x0][0x388] ;  /* 0x0000e200ff0a7b82 */ /* 0x000e620000000a00 */
[----:B------:R-:W2:Y:S01]  /*0030*/  LDCU UR6, c[0x0][0x364] ;  /* 0x00006c80ff0677ac */ /* 0x000ea20008000800 */
[----:B------:R-:W0:Y:S01]  /*0040*/  S2R R5, SR_TID.X ;  /* 0x0000000000057919 */ /* 0x000e220000002100 */
[----:B------:R-:W0:Y:S01]  /*0050*/  LDCU UR7, c[0x0][0x360] ;  /* 0x00006c00ff0777ac */ /* 0x000e220008000800 */
[----:B------:R-:W2:Y:S04]  /*0060*/  S2R R9, SR_CTAID.Y ;  /* 0x0000000000097919 */ /* 0x000ea80000002600 */
[----:B------:R-:W3:Y:S01]  /*0070*/  LDC.64 R2, c[0x0][0x380] ;  /* 0x0000e000ff027b82 */ /* 0x000ee20000000a00 */
[----:B------:R-:W4:Y:S01]  /*0080*/  LDCU.64 UR4, c[0x0][0x358] ;  /* 0x00006b00ff0477ac */ /* 0x000f220008000a00 */
[----:B------:R-:W2:Y:S01]  /*0090*/  S2R R4, SR_TID.Y ;  /* 0x0000000000047919 */ /* 0x000ea20000002200 */
[----:B0-----:R-:W-:-:S04]  /*00a0*/  IMAD R0, R0, UR7, R5 ;  /* 0x0000000700007c24 */ /* 0x001fc8000f8e0205 */
[----:B-1----:R-:W-:Y:S02]  /*00b0*/  IMAD R7, R10, R11, R0 ;  /* 0x0000000b0a077224 */ /* 0x002fe400078e0200 */
[----:B--2---:R-:W-:Y:S02]  /*00c0*/  IMAD R9, R9, UR6, R4 ;  /* 0x0000000609097c24 */ /* 0x004fe4000f8e0204 */
[----:B---3--:R-:W-:-:S04]  /*00d0*/  IMAD.WIDE R6, R7, 0x4, R2 ;  /* 0x0000000407067825 */ /* 0x008fc800078e0202 */
[----:B------:R-:W-:Y:S02]  /*00e0*/  IMAD R5, R9, R10, R11 ;  /* 0x0000000a09057224 */ /* 0x000fe400078e020b */
[----:B----4-:R-:W2:Y:S02]  /*00f0*/  LDG.E R7, desc[UR4][R6.64] ;  /* 0x0000000406077981 */ /* 0x010ea4000c1e1900 */
[----:B------:R-:W-:-:S06]  /*0100*/  IMAD.WIDE R4, R5, 0x4, R2 ;  /* 0x0000000405047825 */ /* 0x000fcc00078e0202 */
[----:B------:R-:W3:Y:S01]  /*0110*/  LDG.E R4, desc[UR4][R4.64] ;  /* 0x0000000404047981 */ /* 0x000ee2000c1e1900 */
[----:B------:R-:W-:-:S04]  /*0120*/  IMAD R9, R9, R10, R0 ;  /* 0x0000000a09097224 */ /* 0x000fc800078e0200 */
[----:B------:R-:W-:Y:S01]  /*0130*/  IMAD.WIDE R2, R9, 0x4, R2 ;  /* 0x0000000409027825 */ /* 0x000fe200078e0202 */
[----:B--2---:R-:W-:-:S04]  /*0140*/  ISETP.NE.AND P0, PT, R7, -0x1, PT ;  /* 0xffffffff0700780c */ /* 0x004fc80003f05270 */
[----:B---3--:R-:W-:-:S13]  /*0150*/  ISETP.EQ.OR P0, PT, R4, -0x1, !P0 ;  /* 0xffffffff0400780c */ /* 0x008fda0004702670 */
[----:B------:R-:W-:Y:S05]  /*0160*/  @P0 EXIT ;  /* 0x000000000000094d */ /* 0x000fea0003800000 */
[----:B------:R-:W2:Y:S01]  /*0170*/  LDG.E R0, desc[UR4][R2.64] ;  /* 0x0000000402007981 */ /* 0x000ea2000c1e1900 */
[----:B------:R-:W-:-:S04]  /*0180*/  IADD3 R7, PT, PT, R4, R7, RZ ;  /* 0x0000000704077210 */ /* 0x000fc80007ffe0ff */
[----:B--2---:R-:W-:Y:S02]  /*0190*/  ISETP.GE.AND P0, PT, R7, R0, PT ;  /* 0x000000000700720c */ /* 0x004fe40003f06270 */
[----:B------:R-:W-:-:S13]  /*01a0*/  ISETP.NE.AND P1, PT, R0, -0x1, PT ;  /* 0xffffffff0000780c */ /* 0x000fda0003f25270 */
[----:B------:R-:W-:Y:S05]  /*01b0*/  @P0 EXIT P1 ;  /* 0x000000000000094d */ /* 0x000fea0000800000 */
[----:B------:R-:W-:Y:S01]  /*01c0*/  STG.E desc[UR4][R2.64], R7 ;  /* 0x0000000702007986 */ /* 0x000fe2000c101904 */
[----:B------:R-:W-:Y:S05]  /*01d0*/  EXIT ;  /* 0x000000000000794d */ /* 0x000fea0003800000 */
.L_x_0:
[----:B------:R-:W-:-:S00]  /*01e0*/  BRA `(.L_x_0) ;  /* 0xfffffffc00fc7947 */ /* 0x000fc0000383ffff */
[----:B------:R-:W-:-:S00]  /*01f0*/  NOP ;  /* 0x0000000000007918 */ /* 0x000fc00000000000 */
        /* <DEDUP_REMOVED lines=8> */
.L_x_1:


//--------------------- .nv.shared.reserved.0     --------------------------
	.section	.nv.shared.reserved.0,"aw",@nobits
	.weak		__nv_reservedSMEM_offset_0_alias
	.size		__nv_reservedSMEM_offset_0_alias, 0, 64
	.other		__nv_reservedSMEM_offset_0_alias,@"STO_CUDA_RESERVED_SHARED STV_DEFAULT"
__nv_reservedSMEM_offset_0_alias:
	.zero		0
	.zero		64


//--------------------- .nv.constant0._Z19floydWarshallKernelPiii --------------------------
	.section	.nv.constant0._Z19floydWarshallKernelPiii,"a",@progbits
	.sectionflags	@""
	.align	4
.nv.constant0._Z19floydWarshallKernelPiii:
	.zero		912


//--------------------- SYMBOLS --------------------------

	.type		.nv.reservedSmem.offset0,@object
	.size		.nv.reservedSmem.offset0,0x4
